//
// Generated by NVIDIA NVVM Compiler
//
// Compiler Build ID: CL-36424714
// Cuda compilation tools, release 13.0, V13.0.88
// Based on NVVM 20.0.0
//

.version 9.0
.target sm_100
.address_size 64

	// .globl	_Z9initNeighiPcS_

.visible .entry _Z9initNeighiPcS_(
	.param .u32 _Z9initNeighiPcS__param_0,
	.param .u64 .ptr .align 1 _Z9initNeighiPcS__param_1,
	.param .u64 .ptr .align 1 _Z9initNeighiPcS__param_2
)
{
	.reg .pred 	%p<4>;
	.reg .b16 	%rs<14>;
	.reg .b32 	%r<20>;
	.reg .b64 	%rd<20>;

	ld.param.u32 	%r1, [_Z9initNeighiPcS__param_0];
	ld.param.u64 	%rd1, [_Z9initNeighiPcS__param_1];
	ld.param.u64 	%rd2, [_Z9initNeighiPcS__param_2];
	cvta.to.global.u64 	%rd3, %rd2;
	cvta.to.global.u64 	%rd4, %rd1;
	mov.u32 	%r2, %ctaid.y;
	mov.u32 	%r3, %ntid.y;
	mov.u32 	%r4, %tid.y;
	mad.lo.s32 	%r5, %r2, %r3, %r4;
	mov.u32 	%r6, %ctaid.x;
	mov.u32 	%r7, %ntid.x;
	mov.u32 	%r8, %tid.x;
	mad.lo.s32 	%r9, %r6, %r7, %r8;
	setp.eq.s32 	%p1, %r9, 0;
	selp.b32 	%r10, %r1, %r9, %p1;
	add.s32 	%r11, %r1, -1;
	setp.eq.s32 	%p2, %r9, %r11;
	add.s32 	%r12, %r9, 1;
	selp.b32 	%r13, 0, %r12, %p2;
	setp.eq.s32 	%p3, %r5, 0;
	selp.b32 	%r14, %r1, %r5, %p3;
	add.s32 	%r15, %r14, -1;
	mul.lo.s32 	%r16, %r15, %r1;
	cvt.s64.s32 	%rd5, %r16;
	cvt.s64.s32 	%rd6, %r10;
	add.s64 	%rd7, %rd5, %rd6;
	add.s64 	%rd8, %rd4, %rd7;
	ld.global.u8 	%rs1, [%rd8+-1];
	add.s32 	%r17, %r16, %r9;
	cvt.s64.s32 	%rd9, %r17;
	add.s64 	%rd10, %rd4, %rd9;
	ld.global.u8 	%rs2, [%rd10];
	add.s32 	%r18, %r16, %r13;
	cvt.s64.s32 	%rd11, %r18;
	add.s64 	%rd12, %rd4, %rd11;
	ld.global.u8 	%rs3, [%rd12];
	add.s64 	%rd13, %rd4, %rd6;
	ld.global.u8 	%rs4, [%rd13+-1];
	cvt.s64.s32 	%rd14, %r13;
	add.s64 	%rd15, %rd4, %rd14;
	ld.global.u8 	%rs5, [%rd15];
	cvt.s64.s32 	%rd16, %r9;
	add.s64 	%rd17, %rd4, %rd16;
	ld.global.u8 	%rs6, [%rd17];
	shl.b16 	%rs7, %rs4, 1;
	add.s16 	%rs8, %rs2, %rs1;
	add.s16 	%rs9, %rs8, %rs3;
	add.s16 	%rs10, %rs9, %rs5;
	add.s16 	%rs11, %rs10, %rs7;
	add.s16 	%rs12, %rs11, %rs6;
	add.s16 	%rs13, %rs12, %rs5;
	mad.lo.s32 	%r19, %r5, %r1, %r9;
	cvt.s64.s32 	%rd18, %r19;
	add.s64 	%rd19, %rd3, %rd18;
	st.global.u8 	[%rd19], %rs13;
	ret;

}
	// .globl	_Z7oneCelliPcS_S_
.visible .entry _Z7oneCelliPcS_S_(
	.param .u32 _Z7oneCelliPcS_S__param_0,
	.param .u64 .ptr .align 1 _Z7oneCelliPcS_S__param_1,
	.param .u64 .ptr .align 1 _Z7oneCelliPcS_S__param_2,
	.param .u64 .ptr .align 1 _Z7oneCelliPcS_S__param_3
)
{
	.reg .pred 	%p<13>;
	.reg .b16 	%rs<39>;
	.reg .b32 	%r<43>;
	.reg .b64 	%rd<53>;

	ld.param.u32 	%r5, [_Z7oneCelliPcS_S__param_0];
	ld.param.u64 	%rd4, [_Z7oneCelliPcS_S__param_1];
	ld.param.u64 	%rd5, [_Z7oneCelliPcS_S__param_2];
	ld.param.u64 	%rd6, [_Z7oneCelliPcS_S__param_3];
	cvta.to.global.u64 	%rd1, %rd6;
	cvta.to.global.u64 	%rd2, %rd5;
	mov.u32 	%r6, %ctaid.y;
	mov.u32 	%r7, %ntid.y;
	mov.u32 	%r8, %tid.y;
	mad.lo.s32 	%r1, %r6, %r7, %r8;
	mov.u32 	%r9, %ctaid.x;
	mov.u32 	%r10, %ntid.x;
	mov.u32 	%r11, %tid.x;
	mad.lo.s32 	%r2, %r9, %r10, %r11;
	max.s32 	%r12, %r1, %r2;
	setp.ge.s32 	%p1, %r12, %r5;
	@%p1 bra 	$L__BB1_6;
	cvta.to.global.u64 	%rd7, %rd4;
	mul.lo.s32 	%r3, %r1, %r5;
	add.s32 	%r4, %r3, %r2;
	cvt.s64.s32 	%rd8, %r4;
	add.s64 	%rd3, %rd7, %rd8;
	ld.global.u8 	%rs1, [%rd3];
	setp.ne.s16 	%p2, %rs1, 0;
	@%p2 bra 	$L__BB1_4;
	add.s64 	%rd32, %rd2, %rd8;
	ld.global.u8 	%rs21, [%rd32];
	setp.ne.s16 	%p8, %rs21, 3;
	@%p8 bra 	$L__BB1_6;
	mov.b16 	%rs22, 1;
	st.global.u8 	[%rd3], %rs22;
	setp.eq.s32 	%p9, %r2, 0;
	selp.b32 	%r28, %r5, %r2, %p9;
	add.s32 	%r29, %r5, -1;
	setp.eq.s32 	%p10, %r2, %r29;
	add.s32 	%r30, %r2, 1;
	selp.b32 	%r31, 0, %r30, %p10;
	setp.eq.s32 	%p11, %r1, 0;
	selp.b32 	%r32, %r5, %r1, %p11;
	add.s32 	%r33, %r32, -1;
	setp.eq.s32 	%p12, %r1, %r29;
	add.s32 	%r34, %r1, 1;
	selp.b32 	%r35, 0, %r34, %p12;
	mul.lo.s32 	%r36, %r33, %r5;
	cvt.s64.s32 	%rd33, %r36;
	cvt.s64.s32 	%rd34, %r28;
	add.s64 	%rd35, %rd33, %rd34;
	add.s64 	%rd36, %rd1, %rd35;
	ld.global.u8 	%rs23, [%rd36+-1];
	add.s16 	%rs24, %rs23, 1;
	st.global.u8 	[%rd36+-1], %rs24;
	add.s32 	%r37, %r36, %r2;
	cvt.s64.s32 	%rd37, %r37;
	add.s64 	%rd38, %rd1, %rd37;
	ld.global.u8 	%rs25, [%rd38];
	add.s16 	%rs26, %rs25, 1;
	st.global.u8 	[%rd38], %rs26;
	add.s32 	%r38, %r36, %r31;
	cvt.s64.s32 	%rd39, %r38;
	add.s64 	%rd40, %rd1, %rd39;
	ld.global.u8 	%rs27, [%rd40];
	add.s16 	%rs28, %rs27, 1;
	st.global.u8 	[%rd40], %rs28;
	cvt.s64.s32 	%rd41, %r3;
	add.s64 	%rd42, %rd34, %rd41;
	add.s64 	%rd43, %rd1, %rd42;
	ld.global.u8 	%rs29, [%rd43+-1];
	add.s16 	%rs30, %rs29, 1;
	st.global.u8 	[%rd43+-1], %rs30;
	add.s32 	%r39, %r31, %r3;
	cvt.s64.s32 	%rd44, %r39;
	add.s64 	%rd45, %rd1, %rd44;
	ld.global.u8 	%rs31, [%rd45];
	add.s16 	%rs32, %rs31, 1;
	st.global.u8 	[%rd45], %rs32;
	mul.lo.s32 	%r40, %r35, %r5;
	cvt.s64.s32 	%rd46, %r40;
	add.s64 	%rd47, %rd46, %rd34;
	add.s64 	%rd48, %rd1, %rd47;
	ld.global.u8 	%rs33, [%rd48+-1];
	add.s16 	%rs34, %rs33, 1;
	st.global.u8 	[%rd48+-1], %rs34;
	add.s32 	%r41, %r40, %r2;
	cvt.s64.s32 	%rd49, %r41;
	add.s64 	%rd50, %rd1, %rd49;
	ld.global.u8 	%rs35, [%rd50];
	add.s16 	%rs36, %rs35, 1;
	st.global.u8 	[%rd50], %rs36;
	add.s32 	%r42, %r40, %r31;
	cvt.s64.s32 	%rd51, %r42;
	add.s64 	%rd52, %rd1, %rd51;
	ld.global.u8 	%rs37, [%rd52];
	add.s16 	%rs38, %rs37, 1;
	st.global.u8 	[%rd52], %rs38;
	bra.uni 	$L__BB1_6;
$L__BB1_4:
	add.s64 	%rd10, %rd2, %rd8;
	ld.global.u8 	%rs2, [%rd10];
	and.b16  	%rs3, %rs2, 254;
	setp.eq.s16 	%p3, %rs3, 2;
	@%p3 bra 	$L__BB1_6;
	mov.b16 	%rs4, 0;
	st.global.u8 	[%rd3], %rs4;
	setp.eq.s32 	%p4, %r2, 0;
	selp.b32 	%r13, %r5, %r2, %p4;
	add.s32 	%r14, %r5, -1;
	setp.eq.s32 	%p5, %r2, %r14;
	add.s32 	%r15, %r2, 1;
	selp.b32 	%r16, 0, %r15, %p5;
	setp.eq.s32 	%p6, %r1, 0;
	selp.b32 	%r17, %r5, %r1, %p6;
	add.s32 	%r18, %r17, -1;
	setp.eq.s32 	%p7, %r1, %r14;
	add.s32 	%r19, %r1, 1;
	selp.b32 	%r20, 0, %r19, %p7;
	mul.lo.s32 	%r21, %r18, %r5;
	cvt.s64.s32 	%rd11, %r21;
	cvt.s64.s32 	%rd12, %r13;
	add.s64 	%rd13, %rd11, %rd12;
	add.s64 	%rd14, %rd1, %rd13;
	ld.global.u8 	%rs5, [%rd14+-1];
	add.s16 	%rs6, %rs5, -1;
	st.global.u8 	[%rd14+-1], %rs6;
	add.s32 	%r22, %r21, %r2;
	cvt.s64.s32 	%rd15, %r22;
	add.s64 	%rd16, %rd1, %rd15;
	ld.global.u8 	%rs7, [%rd16];
	add.s16 	%rs8, %rs7, -1;
	st.global.u8 	[%rd16], %rs8;
	add.s32 	%r23, %r21, %r16;
	cvt.s64.s32 	%rd17, %r23;
	add.s64 	%rd18, %rd1, %rd17;
	ld.global.u8 	%rs9, [%rd18];
	add.s16 	%rs10, %rs9, -1;
	st.global.u8 	[%rd18], %rs10;
	cvt.s64.s32 	%rd19, %r3;
	add.s64 	%rd20, %rd12, %rd19;
	add.s64 	%rd21, %rd1, %rd20;
	ld.global.u8 	%rs11, [%rd21+-1];
	add.s16 	%rs12, %rs11, -1;
	st.global.u8 	[%rd21+-1], %rs12;
	add.s32 	%r24, %r16, %r3;
	cvt.s64.s32 	%rd22, %r24;
	add.s64 	%rd23, %rd1, %rd22;
	ld.global.u8 	%rs13, [%rd23];
	add.s16 	%rs14, %rs13, -1;
	st.global.u8 	[%rd23], %rs14;
	mul.lo.s32 	%r25, %r20, %r5;
	cvt.s64.s32 	%rd24, %r25;
	add.s64 	%rd25, %rd24, %rd12;
	add.s64 	%rd26, %rd1, %rd25;
	ld.global.u8 	%rs15, [%rd26+-1];
	add.s16 	%rs16, %rs15, -1;
	st.global.u8 	[%rd26+-1], %rs16;
	add.s32 	%r26, %r25, %r2;
	cvt.s64.s32 	%rd27, %r26;
	add.s64 	%rd28, %rd1, %rd27;
	ld.global.u8 	%rs17, [%rd28];
	add.s16 	%rs18, %rs17, -1;
	st.global.u8 	[%rd28], %rs18;
	add.s32 	%r27, %r25, %r16;
	cvt.s64.s32 	%rd29, %r27;
	add.s64 	%rd30, %rd1, %rd29;
	ld.global.u8 	%rs19, [%rd30];
	add.s16 	%rs20, %rs19, -1;
	st.global.u8 	[%rd30], %rs20;
$L__BB1_6:
	ret;

}


// ===== COMPILED SASS (sm_100) =====

	.target	sm_100

	.elftype	@"ET_EXEC"


//--------------------- .note.nv.tkinfo           --------------------------
	.section	.note.nv.tkinfo,"",@"SHT_NOTE"
	.sectionflags	@"SHF_NOTE_NV_TKINFO"
	.tkinfo
        /*0018*/ 	.word	0x00000002
        /*0030*/ 	.string	""
        /*0030*/ 	.string	"ptxas"
        /*0030*/ 	.string	"Cuda compilation tools, release 13.0, V13.0.88"
        /*0030*/ 	.string	"Build cuda_13.0.r13.0/compiler.36424714_0"
        /*0030*/ 	.string	"-arch sm_100 -m 64 "



//--------------------- .note.nv.cuinfo           --------------------------
	.section	.note.nv.cuinfo,"",@"SHT_NOTE"
	.sectionflags	@"SHF_NOTE_NV_CUINFO"
        /*0018*/ 	.short	0x0002
        /*001a*/ 	.short	0x0064
        /*001c*/ 	.short	0x0082
	.zero		2


//--------------------- .nv.info                  --------------------------
	.section	.nv.info,"",@"SHT_CUDA_INFO"
	.align	4


	//----- nvinfo : EIATTR_REGCOUNT
	.align		4
        /*0000*/ 	.byte	0x04, 0x2f
        /*0002*/ 	.short	(.L_1 - .L_0)
	.align		4
.L_0:
        /*0004*/ 	.word	index@(_Z9initNeighiPcS_)
        /*0008*/ 	.word	0x00000012


	//----- nvinfo : EIATTR_FRAME_SIZE
	.align		4
.L_1:
        /*000c*/ 	.byte	0x04, 0x11
        /*000e*/ 	.short	(.L_3 - .L_2)
	.align		4
.L_2:
        /*0010*/ 	.word	index@(_Z9initNeighiPcS_)
        /*0014*/ 	.word	0x00000000


	//----- nvinfo : EIATTR_REGCOUNT
	.align		4
.L_3:
        /*0018*/ 	.byte	0x04, 0x2f
        /*001a*/ 	.short	(.L_5 - .L_4)
	.align		4
.L_4:
        /*001c*/ 	.word	index@(_Z7oneCelliPcS_S_)
        /*0020*/ 	.word	0x00000014


	//----- nvinfo : EIATTR_FRAME_SIZE
	.align		4
.L_5:
        /*0024*/ 	.byte	0x04, 0x11
        /*0026*/ 	.short	(.L_7 - .L_6)
	.align		4
.L_6:
        /*0028*/ 	.word	index@(_Z7oneCelliPcS_S_)
        /*002c*/ 	.word	0x00000000


	//----- nvinfo : EIATTR_MIN_STACK_SIZE
	.align		4
.L_7:
        /*0030*/ 	.byte	0x04, 0x12
        /*0032*/ 	.short	(.L_9 - .L_8)
	.align		4
.L_8:
        /*0034*/ 	.word	index@(_Z7oneCelliPcS_S_)
        /*0038*/ 	.word	0x00000000


	//----- nvinfo : EIATTR_MIN_STACK_SIZE
	.align		4
.L_9:
        /*003c*/ 	.byte	0x04, 0x12
        /*003e*/ 	.short	(.L_11 - .L_10)
	.align		4
.L_10:
        /*0040*/ 	.word	index@(_Z9initNeighiPcS_)
        /*0044*/ 	.word	0x00000000
.L_11:


//--------------------- .nv.compat                --------------------------
	.section	.nv.compat,"",@"SHT_CUDA_COMPAT_INFO"
	.align	4
        /*0000*/ 	.byte	0x02, 0x09, 0x00, 0x00, 0x02, 0x02, 0x01, 0x00, 0x02, 0x05, 0x05, 0x00, 0x03, 0x07, 0x01, 0x01
        /*0010*/ 	.byte	0x02, 0x03, 0x00, 0x00, 0x02, 0x06, 0x01, 0x00, 0x04, 0x0b, 0x08, 0x00, 0x09, 0x00, 0x00, 0x00
        /*0020*/ 	.byte	0x00, 0x00, 0x00, 0x00


//--------------------- .nv.info._Z7oneCelliPcS_S_ --------------------------
	.section	.nv.info._Z7oneCelliPcS_S_,"",@"SHT_CUDA_INFO"
	.sectionflags	@""
	.align	4


	//----- nvinfo : EIATTR_CUDA_API_VERSION
	.align		4
        /*0000*/ 	.byte	0x04, 0x37
        /*0002*/ 	.short	(.L_13 - .L_12)
.L_12:
        /*0004*/ 	.word	0x00000082


	//----- nvinfo : EIATTR_KPARAM_INFO
	.align		4
.L_13:
        /*0008*/ 	.byte	0x04, 0x17
        /*000a*/ 	.short	(.L_15 - .L_14)
.L_14:
        /*000c*/ 	.word	0x00000000
        /*0010*/ 	.short	0x0003
        /*0012*/ 	.short	0x0018
        /*0014*/ 	.byte	0x00, 0xf5, 0x21, 0x00


	//----- nvinfo : EIATTR_KPARAM_INFO
	.align		4
.L_15:
        /*0018*/ 	.byte	0x04, 0x17
        /*001a*/ 	.short	(.L_17 - .L_16)
.L_16:
        /*001c*/ 	.word	0x00000000
        /*0020*/ 	.short	0x0002
        /*0022*/ 	.short	0x0010
        /*0024*/ 	.byte	0x00, 0xf5, 0x21, 0x00


	//----- nvinfo : EIATTR_KPARAM_INFO
	.align		4
.L_17:
        /*0028*/ 	.byte	0x04, 0x17
        /*002a*/ 	.short	(.L_19 - .L_18)
.L_18:
        /*002c*/ 	.word	0x00000000
        /*0030*/ 	.short	0x0001
        /*0032*/ 	.short	0x0008
        /*0034*/ 	.byte	0x00, 0xf5, 0x21, 0x00


	//----- nvinfo : EIATTR_KPARAM_INFO
	.align		4
.L_19:
        /*0038*/ 	.byte	0x04, 0x17
        /*003a*/ 	.short	(.L_21 - .L_20)
.L_20:
        /*003c*/ 	.word	0x00000000
        /*0040*/ 	.short	0x0000
        /*0042*/ 	.short	0x0000
        /*0044*/ 	.byte	0x00, 0xf0, 0x11, 0x00


	//----- nvinfo : EIATTR_SPARSE_MMA_MASK
	.align		4
.L_21:
        /*0048*/ 	.byte	0x03, 0x50
        /*004a*/ 	.short	0x0000


	//----- nvinfo : EIATTR_MAXREG_COUNT
	.align		4
        /*004c*/ 	.byte	0x03, 0x1b
        /*004e*/ 	.short	0x00ff


	//----- nvinfo : EIATTR_MERCURY_ISA_VERSION
	.align		4
        /*0050*/ 	.byte	0x03, 0x5f
        /*0052*/ 	.short	0x0101


	//----- nvinfo : EIATTR_VRC_CTA_INIT_COUNT
	.align		4
        /*0054*/ 	.byte	0x02, 0x4a
	.zero		1
	.zero		1


	//----- nvinfo : EIATTR_EXIT_INSTR_OFFSETS
	.align		4
        /*0058*/ 	.byte	0x04, 0x1c
        /*005a*/ 	.short	(.L_23 - .L_22)


	//   ....[0]....
.L_22:
        /*005c*/ 	.word	0x000000c0


	//   ....[1]....
        /*0060*/ 	.word	0x000001c0


	//   ....[2]....
        /*0064*/ 	.word	0x000005f0


	//   ....[3]....
        /*0068*/ 	.word	0x00000660


	//   ....[4]....
        /*006c*/ 	.word	0x00000a80


	//----- nvinfo : EIATTR_CRS_STACK_SIZE
	.align		4
.L_23:
        /*0070*/ 	.byte	0x04, 0x1e
        /*0072*/ 	.short	(.L_25 - .L_24)
.L_24:
        /*0074*/ 	.word	0x00000000


	//----- nvinfo : EIATTR_CBANK_PARAM_SIZE
	.align		4
.L_25:
        /*0078*/ 	.byte	0x03, 0x19
        /*007a*/ 	.short	0x0020


	//----- nvinfo : EIATTR_PARAM_CBANK
	.align		4
        /*007c*/ 	.byte	0x04, 0x0a
        /*007e*/ 	.short	(.L_27 - .L_26)
	.align		4
.L_26:
        /*0080*/ 	.word	index@(.nv.constant0._Z7oneCelliPcS_S_)
        /*0084*/ 	.short	0x0380
        /*0086*/ 	.short	0x0020


	//----- nvinfo : EIATTR_SW_WAR
	.align		4
.L_27:
        /*0088*/ 	.byte	0x04, 0x36
        /*008a*/ 	.short	(.L_29 - .L_28)
.L_28:
        /*008c*/ 	.word	0x00000008
.L_29:


//--------------------- .nv.info._Z9initNeighiPcS_ --------------------------
	.section	.nv.info._Z9initNeighiPcS_,"",@"SHT_CUDA_INFO"
	.sectionflags	@""
	.align	4


	//----- nvinfo : EIATTR_CUDA_API_VERSION
	.align		4
        /*0000*/ 	.byte	0x04, 0x37
        /*0002*/ 	.short	(.L_31 - .L_30)
.L_30:
        /*0004*/ 	.word	0x00000082


	//----- nvinfo : EIATTR_KPARAM_INFO
	.align		4
.L_31:
        /*0008*/ 	.byte	0x04, 0x17
        /*000a*/ 	.short	(.L_33 - .L_32)
.L_32:
        /*000c*/ 	.word	0x00000000
        /*0010*/ 	.short	0x0002
        /*0012*/ 	.short	0x0010
        /*0014*/ 	.byte	0x00, 0xf5, 0x21, 0x00


	//----- nvinfo : EIATTR_KPARAM_INFO
	.align		4
.L_33:
        /*0018*/ 	.byte	0x04, 0x17
        /*001a*/ 	.short	(.L_35 - .L_34)
.L_34:
        /*001c*/ 	.word	0x00000000
        /*0020*/ 	.short	0x0001
        /*0022*/ 	.short	0x0008
        /*0024*/ 	.byte	0x00, 0xf5, 0x21, 0x00


	//----- nvinfo : EIATTR_KPARAM_INFO
	.align		4
.L_35:
        /*0028*/ 	.byte	0x04, 0x17
        /*002a*/ 	.short	(.L_37 - .L_36)
.L_36:
        /*002c*/ 	.word	0x00000000
        /*0030*/ 	.short	0x0000
        /*0032*/ 	.short	0x0000
        /*0034*/ 	.byte	0x00, 0xf0, 0x11, 0x00


	//----- nvinfo : EIATTR_SPARSE_MMA_MASK
	.align		4
.L_37:
        /*0038*/ 	.byte	0x03, 0x50
        /*003a*/ 	.short	0x0000


	//----- nvinfo : EIATTR_MAXREG_COUNT
	.align		4
        /*003c*/ 	.byte	0x03, 0x1b
        /*003e*/ 	.short	0x00ff


	//----- nvinfo : EIATTR_MERCURY_ISA_VERSION
	.align		4
        /*0040*/ 	.byte	0x03, 0x5f
        /*0042*/ 	.short	0x0101


	//----- nvinfo : EIATTR_VRC_CTA_INIT_COUNT
	.align		4
        /*0044*/ 	.byte	0x02, 0x4a
	.zero		1
	.zero		1


	//----- nvinfo : EIATTR_EXIT_INSTR_OFFSETS
	.align		4
        /*0048*/ 	.byte	0x04, 0x1c
        /*004a*/ 	.short	(.L_39 - .L_38)


	//   ....[0]....
.L_38:
        /*004c*/ 	.word	0x00000350


	//----- nvinfo : EIATTR_CBANK_PARAM_SIZE
	.align		4
.L_39:
        /*0050*/ 	.byte	0x03, 0x19
        /*0052*/ 	.short	0x0018


	//----- nvinfo : EIATTR_PARAM_CBANK
	.align		4
        /*0054*/ 	.byte	0x04, 0x0a
        /*0056*/ 	.short	(.L_41 - .L_40)
	.align		4
.L_40:
        /*0058*/ 	.word	index@(.nv.constant0._Z9initNeighiPcS_)
        /*005c*/ 	.short	0x0380
        /*005e*/ 	.short	0x0018


	//----- nvinfo : EIATTR_SW_WAR
	.align		4
.L_41:
        /*0060*/ 	.byte	0x04, 0x36
        /*0062*/ 	.short	(.L_43 - .L_42)
.L_42:
        /*0064*/ 	.word	0x00000008
.L_43:


//--------------------- .nv.callgraph             --------------------------
	.section	.nv.callgraph,"",@"SHT_CUDA_CALLGRAPH"
	.align	4
	.sectionentsize	8
	.align		4
        /*0000*/ 	.word	0x00000000
	.align		4
        /*0004*/ 	.word	0xffffffff
	.align		4
        /*0008*/ 	.word	0x00000000
	.align		4
        /*000c*/ 	.word	0xfffffffe
	.align		4
        /*0010*/ 	.word	0x00000000
	.align		4
        /*0014*/ 	.word	0xfffffffd
	.align		4
        /*0018*/ 	.word	0x00000000
	.align		4
        /*001c*/ 	.word	0xfffffffc


//--------------------- .text._Z7oneCelliPcS_S_   --------------------------
	.section	.text._Z7oneCelliPcS_S_,"ax",@progbits
	.align	128
        .global         _Z7oneCelliPcS_S_
        .type           _Z7oneCelliPcS_S_,@function
        .size           _Z7oneCelliPcS_S_,(.L_x_3 - _Z7oneCelliPcS_S_)
        .other          _Z7oneCelliPcS_S_,@"STO_CUDA_ENTRY STV_DEFAULT"
_Z7oneCelliPcS_S_:
.text._Z7oneCelliPcS_S_:
[----:B------:R-:W-:Y:S01]  /*0000*/  LDC R1, c[0x0][0x37c] ;  /* 0x0000df00ff017b82 */ /* 0x000fe20000000800 */
[----:B------:R-:W0:Y:S07]  /*0010*/  S2R R0, SR_TID.Y ;  /* 0x0000000000007919 */ /* 0x000e2e0000002200 */
[----:B------:R-:W0:Y:S01]  /*0020*/  S2UR UR4, SR_CTAID.Y ;  /* 0x00000000000479c3 */ /* 0x000e220000002600 */
[----:B------:R-:W1:Y:S01]  /*0030*/  LDCU UR8, c[0x0][0x380] ;  /* 0x00007000ff0877ac */ /* 0x000e620008000800 */
[----:B------:R-:W2:Y:S06]  /*0040*/  S2R R5, SR_TID.X ;  /* 0x0000000000057919 */ /* 0x000eac0000002100 */
[----:B------:R-:W0:Y:S08]  /*0050*/  LDC R3, c[0x0][0x364] ;  /* 0x0000d900ff037b82 */ /* 0x000e300000000800 */
[----:B------:R-:W2:Y:S08]  /*0060*/  S2UR UR5, SR_CTAID.X ;  /* 0x00000000000579c3 */ /* 0x000eb00000002500 */
[----:B------:R-:W2:Y:S01]  /*0070*/  LDC R2, c[0x0][0x360] ;  /* 0x0000d800ff027b82 */ /* 0x000ea20000000800 */
[----:B0-----:R-:W-:-:S02]  /*0080*/  IMAD R3, R3, UR4, R0 ;  /* 0x0000000403037c24 */ /* 0x001fc4000f8e0200 */
[----:B--2---:R-:W-:-:S05]  /*0090*/  IMAD R0, R2, UR5, R5 ;  /* 0x0000000502007c24 */ /* 0x004fca000f8e0205 */
[----:B------:R-:W-:-:S04]  /*00a0*/  VIMNMX R2, PT, PT, R3, R0, !PT ;  /* 0x0000000003027248 */ /* 0x000fc80007fe0100 */
[----:B-1----:R-:W-:-:S13]  /*00b0*/  ISETP.GE.AND P0, PT, R2, UR8, PT ;  /* 0x0000000802007c0c */ /* 0x002fda000bf06270 */
[----:B------:R-:W-:Y:S05]  /*00c0*/  @P0 EXIT ;  /* 0x000000000000094d */ /* 0x000fea0003800000 */
[----:B------:R-:W0:Y:S01]  /*00d0*/  LDCU.64 UR4, c[0x0][0x388] ;  /* 0x00007100ff0477ac */ /* 0x000e220008000a00 */
[----:B------:R-:W-:Y:S01]  /*00e0*/  IMAD R5, R3, UR8, RZ ;  /* 0x0000000803057c24 */ /* 0x000fe2000f8e02ff */
[----:B------:R-:W1:Y:S03]  /*00f0*/  LDCU.64 UR6, c[0x0][0x358] ;  /* 0x00006b00ff0677ac */ /* 0x000e660008000a00 */
[----:B------:R-:W-:-:S05]  /*0100*/  IMAD.IADD R8, R0, 0x1, R5 ;  /* 0x0000000100087824 */ /* 0x000fca00078e0205 */
[----:B------:R-:W-:Y:S02]  /*0110*/  SHF.R.S32.HI R4, RZ, 0x1f, R8 ;  /* 0x0000001fff047819 */ /* 0x000fe40000011408 */
[----:B0-----:R-:W-:-:S04]  /*0120*/  IADD3 R6, P0, PT, R8, UR4, RZ ;  /* 0x0000000408067c10 */ /* 0x001fc8000ff1e0ff */
[----:B------:R-:W-:-:S05]  /*0130*/  IADD3.X R7, PT, PT, R4, UR5, RZ, P0, !PT ;  /* 0x0000000504077c10 */ /* 0x000fca00087fe4ff */
[----:B-1----:R-:W2:Y:S02]  /*0140*/  LDG.E.U8 R2, desc[UR6][R6.64] ;  /* 0x0000000606027981 */ /* 0x002ea4000c1e1100 */
[----:B--2---:R-:W-:-:S13]  /*0150*/  ISETP.NE.AND P0, PT, R2, RZ, PT ;  /* 0x000000ff0200720c */ /* 0x004fda0003f05270 */
[----:B------:R-:W-:Y:S05]  /*0160*/  @P0 BRA `(.L_x_0) ;  /* 0x0000000400240947 */ /* 0x000fea0003800000 */
[----:B------:R-:W0:Y:S02]  /*0170*/  LDCU.64 UR4, c[0x0][0x390] ;  /* 0x00007200ff0477ac */ /* 0x000e240008000a00 */
[----:B0-----:R-:W-:-:S04]  /*0180*/  IADD3 R8, P0, PT, R8, UR4, RZ ;  /* 0x0000000408087c10 */ /* 0x001fc8000ff1e0ff */
[----:B------:R-:W-:-:S05]  /*0190*/  IADD3.X R9, PT, PT, R4, UR5, RZ, P0, !PT ;  /* 0x0000000504097c10 */ /* 0x000fca00087fe4ff */
[----:B------:R-:W2:Y:S02]  /*01a0*/  LDG.E.U8 R8, desc[UR6][R8.64] ;  /* 0x0000000608087981 */ /* 0x000ea4000c1e1100 */
[----:B--2---:R-:W-:-:S13]  /*01b0*/  ISETP.NE.AND P0, PT, R8, 0x3, PT ;  /* 0x000000030800780c */ /* 0x004fda0003f05270 */
[----:B------:R-:W-:Y:S05]  /*01c0*/  @P0 EXIT ;  /* 0x000000000000094d */ /* 0x000fea0003800000 */
[C---:B------:R-:W-:Y:S01]  /*01d0*/  ISETP.NE.AND P0, PT, R3.reuse, RZ, PT ;  /* 0x000000ff0300720c */ /* 0x040fe20003f05270 */
[----:B------:R-:W0:Y:S01]  /*01e0*/  LDCU.64 UR10, c[0x0][0x398] ;  /* 0x00007300ff0a77ac */ /* 0x000e220008000a00 */
[----:B------:R-:W-:Y:S02]  /*01f0*/  IMAD.MOV.U32 R16, RZ, RZ, 0x1 ;  /* 0x00000001ff107424 */ /* 0x000fe400078e00ff */
[----:B------:R-:W-:Y:S02]  /*0200*/  SEL R2, R3, UR8, P0 ;  /* 0x0000000803027c07 */ /* 0x000fe40008000000 */
[----:B------:R-:W-:Y:S01]  /*0210*/  ISETP.NE.AND P0, PT, R0, RZ, PT ;  /* 0x000000ff0000720c */ /* 0x000fe20003f05270 */
[----:B------:R1:W-:Y:S02]  /*0220*/  STG.E.U8 desc[UR6][R6.64], R16 ;  /* 0x0000001006007986 */ /* 0x0003e4000c101106 */
[----:B------:R-:W-:Y:S01]  /*0230*/  VIADD R2, R2, 0xffffffff ;  /* 0xffffffff02027836 */ /* 0x000fe20000000000 */
[----:B------:R-:W-:-:S03]  /*0240*/  SEL R4, R0, UR8, P0 ;  /* 0x0000000800047c07 */ /* 0x000fc60008000000 */
[----:B------:R-:W-:Y:S01]  /*0250*/  IMAD R13, R2, UR8, RZ ;  /* 0x00000008020d7c24 */ /* 0x000fe2000f8e02ff */
[----:B------:R-:W-:-:S04]  /*0260*/  SHF.R.S32.HI R2, RZ, 0x1f, R4 ;  /* 0x0000001fff027819 */ /* 0x000fc80000011404 */
[----:B------:R-:W-:Y:S02]  /*0270*/  SHF.R.S32.HI R9, RZ, 0x1f, R13 ;  /* 0x0000001fff097819 */ /* 0x000fe4000001140d */
[----:B0-----:R-:W-:-:S04]  /*0280*/  IADD3 R10, P0, P1, R13, UR10, R4 ;  /* 0x0000000a0d0a7c10 */ /* 0x001fc8000f91e004 */
[----:B------:R-:W-:-:S05]  /*0290*/  IADD3.X R11, PT, PT, R9, UR11, R2, P0, P1 ;  /* 0x0000000b090b7c10 */ /* 0x000fca00087e2402 */
[----:B------:R-:W2:Y:S01]  /*02a0*/  LDG.E.U8 R12, desc[UR6][R10.64+-0x1] ;  /* 0xffffff060a0c7981 */ /* 0x000ea2000c1e1100 */
[----:B------:R-:W-:-:S05]  /*02b0*/  IMAD.IADD R9, R0, 0x1, R13 ;  /* 0x0000000100097824 */ /* 0x000fca00078e020d */
[----:B------:R-:W-:-:S04]  /*02c0*/  IADD3 R8, P0, PT, R9, UR10, RZ ;  /* 0x0000000a09087c10 */ /* 0x000fc8000ff1e0ff */
[----:B------:R-:W-:Y:S01]  /*02d0*/  LEA.HI.X.SX32 R9, R9, UR11, 0x1, P0 ;  /* 0x0000000b09097c11 */ /* 0x000fe200080f0eff */
[----:B------:R-:W-:Y:S01]  /*02e0*/  UIADD3 UR4, UPT, UPT, UR8, -0x1, URZ ;  /* 0xffffffff08047890 */ /* 0x000fe2000fffe0ff */
[----:B--2---:R-:W-:-:S05]  /*02f0*/  VIADD R15, R12, 0x1 ;  /* 0x000000010c0f7836 */ /* 0x004fca0000000000 */
[----:B------:R0:W-:Y:S04]  /*0300*/  STG.E.U8 desc[UR6][R10.64+-0x1], R15 ;  /* 0xffffff0f0a007986 */ /* 0x0001e8000c101106 */
[----:B------:R-:W2:Y:S01]  /*0310*/  LDG.E.U8 R14, desc[UR6][R8.64] ;  /* 0x00000006080e7981 */ /* 0x000ea2000c1e1100 */
[C---:B------:R-:W-:Y:S01]  /*0320*/  VIADD R12, R0.reuse, 0x1 ;  /* 0x00000001000c7836 */ /* 0x040fe20000000000 */
[----:B------:R-:W-:-:S04]  /*0330*/  ISETP.NE.AND P0, PT, R0, UR4, PT ;  /* 0x0000000400007c0c */ /* 0x000fc8000bf05270 */
[----:B-1----:R-:W-:-:S05]  /*0340*/  SEL R6, R12, RZ, P0 ;  /* 0x000000ff0c067207 */ /* 0x002fca0000000000 */
[----:B------:R-:W-:-:S05]  /*0350*/  IMAD.IADD R13, R6, 0x1, R13 ;  /* 0x00000001060d7824 */ /* 0x000fca00078e020d */
[----:B------:R-:W-:-:S04]  /*0360*/  IADD3 R12, P0, PT, R13, UR10, RZ ;  /* 0x0000000a0d0c7c10 */ /* 0x000fc8000ff1e0ff */
[----:B------:R-:W-:Y:S01]  /*0370*/  LEA.HI.X.SX32 R13, R13, UR11, 0x1, P0 ;  /* 0x0000000b0d0d7c11 */ /* 0x000fe200080f0eff */
[----:B--2---:R-:W-:-:S05]  /*0380*/  VIADD R7, R14, 0x1 ;  /* 0x000000010e077836 */ /* 0x004fca0000000000 */
[----:B------:R1:W-:Y:S04]  /*0390*/  STG.E.U8 desc[UR6][R8.64], R7 ;  /* 0x0000000708007986 */ /* 0x0003e8000c101106 */
[----:B0-----:R-:W2:Y:S01]  /*03a0*/  LDG.E.U8 R10, desc[UR6][R12.64] ;  /* 0x000000060c0a7981 */ /* 0x001ea2000c1e1100 */
[--C-:B------:R-:W-:Y:S02]  /*03b0*/  SHF.R.S32.HI R11, RZ, 0x1f, R5.reuse ;  /* 0x0000001fff0b7819 */ /* 0x100fe40000011405 */
[----:B------:R-:W-:-:S04]  /*03c0*/  IADD3 R14, P0, P1, R4, UR10, R5 ;  /* 0x0000000a040e7c10 */ /* 0x000fc8000f91e005 */
[----:B------:R-:W-:Y:S01]  /*03d0*/  IADD3.X R15, PT, PT, R2, UR11, R11, P0, P1 ;  /* 0x0000000b020f7c10 */ /* 0x000fe200087e240b */
[----:B--2---:R-:W-:-:S05]  /*03e0*/  VIADD R17, R10, 0x1 ;  /* 0x000000010a117836 */ /* 0x004fca0000000000 */
[----:B------:R0:W-:Y:S04]  /*03f0*/  STG.E.U8 desc[UR6][R12.64], R17 ;  /* 0x000000110c007986 */ /* 0x0001e8000c101106 */
[----:B------:R-:W1:Y:S01]  /*0400*/  LDG.E.U8 R16, desc[UR6][R14.64+-0x1] ;  /* 0xffffff060e107981 */ /* 0x000e62000c1e1100 */
[----:B------:R-:W-:-:S05]  /*0410*/  IMAD.IADD R5, R5, 0x1, R6 ;  /* 0x0000000105057824 */ /* 0x000fca00078e0206 */
[----:B------:R-:W-:-:S04]  /*0420*/  IADD3 R10, P0, PT, R5, UR10, RZ ;  /* 0x0000000a050a7c10 */ /* 0x000fc8000ff1e0ff */
[----:B------:R-:W-:Y:S01]  /*0430*/  LEA.HI.X.SX32 R11, R5, UR11, 0x1, P0 ;  /* 0x0000000b050b7c11 */ /* 0x000fe200080f0eff */
[----:B------:R-:W-:Y:S02]  /*0440*/  VIADD R5, R3, 0x1 ;  /* 0x0000000103057836 */ /* 0x000fe40000000000 */
[----:B-1----:R-:W-:-:S05]  /*0450*/  VIADD R7, R16, 0x1 ;  /* 0x0000000110077836 */ /* 0x002fca0000000000 */
[----:B------:R1:W-:Y:S04]  /*0460*/  STG.E.U8 desc[UR6][R14.64+-0x1], R7 ;  /* 0xffffff070e007986 */ /* 0x0003e8000c101106 */
[----:B------:R-:W2:Y:S01]  /*0470*/  LDG.E.U8 R8, desc[UR6][R10.64] ;  /* 0x000000060a087981 */ /* 0x000ea2000c1e1100 */
[----:B------:R-:W-:-:S04]  /*0480*/  ISETP.NE.AND P0, PT, R3, UR4, PT ;  /* 0x0000000403007c0c */ /* 0x000fc8000bf05270 */
[----:B------:R-:W-:-:S05]  /*0490*/  SEL R5, R5, RZ, P0 ;  /* 0x000000ff05057207 */ /* 0x000fca0000000000 */
[----:B0-----:R-:W-:-:S05]  /*04a0*/  IMAD R13, R5, UR8, RZ ;  /* 0x00000008050d7c24 */ /* 0x001fca000f8e02ff */
[----:B------:R-:W-:Y:S02]  /*04b0*/  IADD3 R4, P0, P1, R13, UR10, R4 ;  /* 0x0000000a0d047c10 */ /* 0x000fe4000f91e004 */
[----:B------:R-:W-:-:S04]  /*04c0*/  SHF.R.S32.HI R3, RZ, 0x1f, R13 ;  /* 0x0000001fff037819 */ /* 0x000fc8000001140d */
[----:B------:R-:W-:Y:S01]  /*04d0*/  IADD3.X R5, PT, PT, R3, UR11, R2, P0, P1 ;  /* 0x0000000b03057c10 */ /* 0x000fe200087e2402 */
[----:B--2---:R-:W-:-:S05]  /*04e0*/  VIADD R9, R8, 0x1 ;  /* 0x0000000108097836 */ /* 0x004fca0000000000 */
[----:B------:R0:W-:Y:S04]  /*04f0*/  STG.E.U8 desc[UR6][R10.64], R9 ;  /* 0x000000090a007986 */ /* 0x0001e8000c101106 */
[----:B-1----:R-:W2:Y:S01]  /*0500*/  LDG.E.U8 R7, desc[UR6][R4.64+-0x1] ;  /* 0xffffff0604077981 */ /* 0x002ea2000c1e1100 */
[----:B------:R-:W-:-:S05]  /*0510*/  IMAD.IADD R0, R0, 0x1, R13 ;  /* 0x0000000100007824 */ /* 0x000fca00078e020d */
[----:B------:R-:W-:-:S04]  /*0520*/  IADD3 R2, P0, PT, R0, UR10, RZ ;  /* 0x0000000a00027c10 */ /* 0x000fc8000ff1e0ff */
[----:B------:R-:W-:Y:S01]  /*0530*/  LEA.HI.X.SX32 R3, R0, UR11, 0x1, P0 ;  /* 0x0000000b00037c11 */ /* 0x000fe200080f0eff */
[----:B--2---:R-:W-:-:S05]  /*0540*/  VIADD R15, R7, 0x1 ;  /* 0x00000001070f7836 */ /* 0x004fca0000000000 */
[----:B------:R-:W-:Y:S04]  /*0550*/  STG.E.U8 desc[UR6][R4.64+-0x1], R15 ;  /* 0xffffff0f04007986 */ /* 0x000fe8000c101106 */
[----:B------:R-:W0:Y:S01]  /*0560*/  LDG.E.U8 R0, desc[UR6][R2.64] ;  /* 0x0000000602007981 */ /* 0x000e22000c1e1100 */
[----:B------:R-:W-:-:S05]  /*0570*/  IMAD.IADD R13, R6, 0x1, R13 ;  /* 0x00000001060d7824 */ /* 0x000fca00078e020d */
[----:B------:R-:W-:-:S04]  /*0580*/  IADD3 R6, P0, PT, R13, UR10, RZ ;  /* 0x0000000a0d067c10 */ /* 0x000fc8000ff1e0ff */
[----:B------:R-:W-:Y:S01]  /*0590*/  LEA.HI.X.SX32 R7, R13, UR11, 0x1, P0 ;  /* 0x0000000b0d077c11 */ /* 0x000fe200080f0eff */
[----:B0-----:R-:W-:-:S05]  /*05a0*/  VIADD R9, R0, 0x1 ;  /* 0x0000000100097836 */ /* 0x001fca0000000000 */
[----:B------:R-:W-:Y:S04]  /*05b0*/  STG.E.U8 desc[UR6][R2.64], R9 ;  /* 0x0000000902007986 */ /* 0x000fe8000c101106 */
[----:B------:R-:W2:Y:S02]  /*05c0*/  LDG.E.U8 R0, desc[UR6][R6.64] ;  /* 0x0000000606007981 */ /* 0x000ea4000c1e1100 */
[----:B--2---:R-:W-:-:S05]  /*05d0*/  VIADD R11, R0, 0x1 ;  /* 0x00000001000b7836 */ /* 0x004fca0000000000 */
[----:B------:R-:W-:Y:S01]  /*05e0*/  STG.E.U8 desc[UR6][R6.64], R11 ;  /* 0x0000000b06007986 */ /* 0x000fe2000c101106 */
[----:B------:R-:W-:Y:S05]  /*05f0*/  EXIT ;  /* 0x000000000000794d */ /* 0x000fea0003800000 */
.L_x_0:
[----:B------:R-:W0:Y:S02]  /*0600*/  LDCU.64 UR4, c[0x0][0x390] ;  /* 0x00007200ff0477ac */ /* 0x000e240008000a00 */
[----:B0-----:R-:W-:-:S04]  /*0610*/  IADD3 R8, P0, PT, R8, UR4, RZ ;  /* 0x0000000408087c10 */ /* 0x001fc8000ff1e0ff */
[----:B------:R-:W-:-:S05]  /*0620*/  IADD3.X R9, PT, PT, R4, UR5, RZ, P0, !PT ;  /* 0x0000000504097c10 */ /* 0x000fca00087fe4ff */
[----:B------:R-:W2:Y:S02]  /*0630*/  LDG.E.U8 R8, desc[UR6][R8.64] ;  /* 0x0000000608087981 */ /* 0x000ea4000c1e1100 */
[----:B--2---:R-:W-:-:S04]  /*0640*/  LOP3.LUT R2, R8, 0xfe, RZ, 0xc0, !PT ;  /* 0x000000fe08027812 */ /* 0x004fc800078ec0ff */
[----:B------:R-:W-:-:S13]  /*0650*/  ISETP.NE.AND P0, PT, R2, 0x2, PT ;  /* 0x000000020200780c */ /* 0x000fda0003f05270 */
[----:B------:R-:W-:Y:S05]  /*0660*/  @!P0 EXIT ;  /* 0x000000000000894d */ /* 0x000fea0003800000 */
[C---:B------:R-:W-:Y:S01]  /*0670*/  ISETP.NE.AND P0, PT, R3.reuse, RZ, PT ;  /* 0x000000ff0300720c */ /* 0x040fe20003f05270 */
[----:B------:R-:W0:Y:S01]  /*0680*/  LDCU.64 UR10, c[0x0][0x398] ;  /* 0x00007300ff0a77ac */ /* 0x000e220008000a00 */
[----:B------:R1:W-:Y:S02]  /*0690*/  STG.E.U8 desc[UR6][R6.64], RZ ;  /* 0x000000ff06007986 */ /* 0x0003e4000c101106 */
[----:B------:R-:W-:Y:S02]  /*06a0*/  SEL R2, R3, UR8, P0 ;  /* 0x0000000803027c07 */ /* 0x000fe40008000000 */
[----:B------:R-:W-:-:S03]  /*06b0*/  ISETP.NE.AND P0, PT, R0, RZ, PT ;  /* 0x000000ff0000720c */ /* 0x000fc60003f05270 */
        /* <DEDUP_REMOVED lines=23> */
[----:B------:R-:W2:Y:S01]  /*0830*/  LDG.E.U8 R14, desc[UR6][R10.64] ;  /* 0x000000060a0e7981 */ /* 0x000ea2000c1e1100 */
[--C-:B0-----:R-:W-:Y:S02]  /*0840*/  SHF.R.S32.HI R13, RZ, 0x1f, R5.reuse ;  /* 0x0000001fff0d7819 */ /* 0x101fe40000011405 */
        /* <DEDUP_REMOVED lines=36> */
.L_x_1:
[----:B------:R-:W-:-:S00]  /*0a90*/  BRA `(.L_x_1) ;  /* 0xfffffffc00fc7947 */ /* 0x000fc0000383ffff */
[----:B------:R-:W-:-:S00]  /*0aa0*/  NOP ;  /* 0x0000000000007918 */ /* 0x000fc00000000000 */
        /* <DEDUP_REMOVED lines=13> */
.L_x_3:


//--------------------- .text._Z9initNeighiPcS_   --------------------------
	.section	.text._Z9initNeighiPcS_,"ax",@progbits
	.align	128
        .global         _Z9initNeighiPcS_
        .type           _Z9initNeighiPcS_,@function
        .size           _Z9initNeighiPcS_,(.L_x_4 - _Z9initNeighiPcS_)
        .other          _Z9initNeighiPcS_,@"STO_CUDA_ENTRY STV_DEFAULT"
_Z9initNeighiPcS_:
.text._Z9initNeighiPcS_:
[----:B------:R-:W-:Y:S01]  /*0000*/  LDC R1, c[0x0][0x37c] ;  /* 0x0000df00ff017b82 */ /* 0x000fe20000000800 */
[----:B------:R-:W0:Y:S07]  /*0010*/  S2R R3, SR_TID.Y ;  /* 0x0000000000037919 */ /* 0x000e2e0000002200 */
[----:B------:R-:W0:Y:S01]  /*0020*/  S2UR UR4, SR_CTAID.Y ;  /* 0x00000000000479c3 */ /* 0x000e220000002600 */
[----:B------:R-:W1:Y:S01]  /*0030*/  LDCU UR8, c[0x0][0x380] ;  /* 0x00007000ff0877ac */ /* 0x000e620008000800 */
[----:B------:R-:W2:Y:S01]  /*0040*/  S2R R5, SR_TID.X ;  /* 0x0000000000057919 */ /* 0x000ea20000002100 */
[----:B------:R-:W3:Y:S05]  /*0050*/  LDCU.64 UR10, c[0x0][0x388] ;  /* 0x00007100ff0a77ac */ /* 0x000eea0008000a00 */
[----:B------:R-:W0:Y:S01]  /*0060*/  LDC R0, c[0x0][0x364] ;  /* 0x0000d900ff007b82 */ /* 0x000e220000000800 */
[----:B------:R-:W4:Y:S07]  /*0070*/  LDCU.64 UR6, c[0x0][0x358] ;  /* 0x00006b00ff0677ac */ /* 0x000f2e0008000a00 */
[----:B------:R-:W2:Y:S08]  /*0080*/  S2UR UR5, SR_CTAID.X ;  /* 0x00000000000579c3 */ /* 0x000eb00000002500 */
[----:B------:R-:W2:Y:S01]  /*0090*/  LDC R2, c[0x0][0x360] ;  /* 0x0000d800ff027b82 */ /* 0x000ea20000000800 */
[----:B0-----:R-:W-:Y:S01]  /*00a0*/  IMAD R0, R0, UR4, R3 ;  /* 0x0000000400007c24 */ /* 0x001fe2000f8e0203 */
[----:B-1----:R-:W-:-:S04]  /*00b0*/  UIADD3 UR4, UPT, UPT, UR8, -0x1, URZ ;  /* 0xffffffff08047890 */ /* 0x002fc8000fffe0ff */
[----:B------:R-:W-:Y:S01]  /*00c0*/  ISETP.NE.AND P0, PT, R0, RZ, PT ;  /* 0x000000ff0000720c */ /* 0x000fe20003f05270 */
[----:B--2---:R-:W-:-:S03]  /*00d0*/  IMAD R3, R2, UR5, R5 ;  /* 0x0000000502037c24 */ /* 0x004fc6000f8e0205 */
[----:B------:R-:W-:Y:S02]  /*00e0*/  SEL R2, R0, UR8, P0 ;  /* 0x0000000800027c07 */ /* 0x000fe40008000000 */
[----:B------:R-:W-:-:S03]  /*00f0*/  ISETP.NE.AND P0, PT, R3, RZ, PT ;  /* 0x000000ff0300720c */ /* 0x000fc60003f05270 */
[----:B------:R-:W-:Y:S01]  /*0100*/  VIADD R4, R2, 0xffffffff ;  /* 0xffffffff02047836 */ /* 0x000fe20000000000 */
[C---:B------:R-:W-:Y:S01]  /*0110*/  ISETP.NE.AND P1, PT, R3.reuse, UR4, PT ;  /* 0x0000000403007c0c */ /* 0x040fe2000bf25270 */
[C---:B------:R-:W-:Y:S01]  /*0120*/  VIADD R2, R3.reuse, 0x1 ;  /* 0x0000000103027836 */ /* 0x040fe20000000000 */
[C---:B------:R-:W-:Y:S01]  /*0130*/  SEL R10, R3.reuse, UR8, P0 ;  /* 0x00000008030a7c07 */ /* 0x040fe20008000000 */
[----:B------:R-:W-:Y:S01]  /*0140*/  IMAD R5, R4, UR8, RZ ;  /* 0x0000000804057c24 */ /* 0x000fe2000f8e02ff */
[----:B------:R-:W0:Y:S02]  /*0150*/  LDCU.64 UR4, c[0x0][0x390] ;  /* 0x00007200ff0477ac */ /* 0x000e240008000a00 */
[----:B------:R-:W-:Y:S01]  /*0160*/  SEL R2, R2, RZ, P1 ;  /* 0x000000ff02027207 */ /* 0x000fe20000800000 */
[--C-:B------:R-:W-:Y:S01]  /*0170*/  IMAD.IADD R7, R3, 0x1, R5.reuse ;  /* 0x0000000103077824 */ /* 0x100fe200078e0205 */
[--C-:B------:R-:W-:Y:S02]  /*0180*/  SHF.R.S32.HI R11, RZ, 0x1f, R10.reuse ;  /* 0x0000001fff0b7819 */ /* 0x100fe4000001140a */
[--C-:B------:R-:W-:Y:S01]  /*0190*/  SHF.R.S32.HI R6, RZ, 0x1f, R5.reuse ;  /* 0x0000001fff067819 */ /* 0x100fe20000011405 */
[----:B------:R-:W-:Y:S01]  /*01a0*/  IMAD.IADD R9, R2, 0x1, R5 ;  /* 0x0000000102097824 */ /* 0x000fe200078e0205 */
[----:B---3--:R-:W-:-:S04]  /*01b0*/  IADD3 R4, P0, P1, R5, UR10, R10 ;  /* 0x0000000a05047c10 */ /* 0x008fc8000f91e00a */
[----:B------:R-:W-:Y:S02]  /*01c0*/  IADD3.X R5, PT, PT, R6, UR11, R11, P0, P1 ;  /* 0x0000000b06057c10 */ /* 0x000fe400087e240b */
[----:B------:R-:W-:Y:S02]  /*01d0*/  IADD3 R6, P0, PT, R7, UR10, RZ ;  /* 0x0000000a07067c10 */ /* 0x000fe4000ff1e0ff */
[----:B------:R-:W-:Y:S01]  /*01e0*/  IADD3 R8, P1, PT, R9, UR10, RZ ;  /* 0x0000000a09087c10 */ /* 0x000fe2000ff3e0ff */
[----:B----4-:R-:W2:Y:S01]  /*01f0*/  LDG.E.U8 R4, desc[UR6][R4.64+-0x1] ;  /* 0xffffff0604047981 */ /* 0x010ea2000c1e1100 */
[----:B------:R-:W-:Y:S02]  /*0200*/  LEA.HI.X.SX32 R7, R7, UR11, 0x1, P0 ;  /* 0x0000000b07077c11 */ /* 0x000fe400080f0eff */
[----:B------:R-:W-:Y:S02]  /*0210*/  LEA.HI.X.SX32 R9, R9, UR11, 0x1, P1 ;  /* 0x0000000b09097c11 */ /* 0x000fe400088f0eff */
[----:B------:R-:W-:-:S02]  /*0220*/  IADD3 R12, P0, PT, R2, UR10, RZ ;  /* 0x0000000a020c7c10 */ /* 0x000fc4000ff1e0ff */
[----:B------:R-:W2:Y:S01]  /*0230*/  LDG.E.U8 R7, desc[UR6][R6.64] ;  /* 0x0000000606077981 */ /* 0x000ea2000c1e1100 */
[----:B------:R-:W-:Y:S02]  /*0240*/  IADD3 R10, P1, PT, R10, UR10, RZ ;  /* 0x0000000a0a0a7c10 */ /* 0x000fe4000ff3e0ff */
[----:B------:R-:W-:Y:S01]  /*0250*/  LEA.HI.X.SX32 R13, R2, UR11, 0x1, P0 ;  /* 0x0000000b020d7c11 */ /* 0x000fe200080f0eff */
[----:B------:R-:W2:Y:S01]  /*0260*/  LDG.E.U8 R8, desc[UR6][R8.64] ;  /* 0x0000000608087981 */ /* 0x000ea2000c1e1100 */
[----:B------:R-:W-:Y:S02]  /*0270*/  IADD3 R14, P0, PT, R3, UR10, RZ ;  /* 0x0000000a030e7c10 */ /* 0x000fe4000ff1e0ff */
[----:B------:R-:W-:Y:S01]  /*0280*/  IADD3.X R11, PT, PT, R11, UR11, RZ, P1, !PT ;  /* 0x0000000b0b0b7c10 */ /* 0x000fe20008ffe4ff */
[----:B------:R-:W3:Y:S01]  /*0290*/  LDG.E.U8 R12, desc[UR6][R12.64] ;  /* 0x000000060c0c7981 */ /* 0x000ee2000c1e1100 */
[----:B------:R-:W-:-:S03]  /*02a0*/  LEA.HI.X.SX32 R15, R3, UR11, 0x1, P0 ;  /* 0x0000000b030f7c11 */ /* 0x000fc600080f0eff */
[----:B------:R-:W4:Y:S04]  /*02b0*/  LDG.E.U8 R10, desc[UR6][R10.64+-0x1] ;  /* 0xffffff060a0a7981 */ /* 0x000f28000c1e1100 */
[----:B------:R-:W5:Y:S01]  /*02c0*/  LDG.E.U8 R15, desc[UR6][R14.64] ;  /* 0x000000060e0f7981 */ /* 0x000f62000c1e1100 */
[----:B------:R-:W-:-:S05]  /*02d0*/  IMAD R0, R0, UR8, R3 ;  /* 0x0000000800007c24 */ /* 0x000fca000f8e0203 */
[----:B0-----:R-:W-:-:S04]  /*02e0*/  IADD3 R2, P0, PT, R0, UR4, RZ ;  /* 0x0000000400027c10 */ /* 0x001fc8000ff1e0ff */
[----:B------:R-:W-:Y:S02]  /*02f0*/  LEA.HI.X.SX32 R3, R0, UR5, 0x1, P0 ;  /* 0x0000000500037c11 */ /* 0x000fe400080f0eff */
[----:B--2---:R-:W-:-:S05]  /*0300*/  IADD3 R7, PT, PT, R8, R7, R4 ;  /* 0x0000000708077210 */ /* 0x004fca0007ffe004 */
[----:B---3--:R-:W-:-:S04]  /*0310*/  IMAD.IADD R7, R12, 0x1, R7 ;  /* 0x000000010c077824 */ /* 0x008fc800078e0207 */
[----:B----4-:R-:W-:-:S05]  /*0320*/  IMAD R7, R10, 0x2, R7 ;  /* 0x000000020a077824 */ /* 0x010fca00078e0207 */
[----:B-----5:R-:W-:-:S05]  /*0330*/  IADD3 R7, PT, PT, R12, R7, R15 ;  /* 0x000000070c077210 */ /* 0x020fca0007ffe00f */
[----:B------:R-:W-:Y:S01]  /*0340*/  STG.E.U8 desc[UR6][R2.64], R7 ;  /* 0x0000000702007986 */ /* 0x000fe2000c101106 */
[----:B------:R-:W-:Y:S05]  /*0350*/  EXIT ;  /* 0x000000000000794d */ /* 0x000fea0003800000 */
.L_x_2:
        /* <DEDUP_REMOVED lines=10> */
.L_x_4:


//--------------------- .nv.shared.reserved.0     --------------------------
	.section	.nv.shared.reserved.0,"aw",@nobits
	.weak		__nv_reservedSMEM_offset_0_alias
	.size		__nv_reservedSMEM_offset_0_alias, 0, 64
	.other		__nv_reservedSMEM_offset_0_alias,@"STO_CUDA_RESERVED_SHARED STV_DEFAULT"
__nv_reservedSMEM_offset_0_alias:
	.zero		0
	.zero		64


//--------------------- .nv.constant0._Z7oneCelliPcS_S_ --------------------------
	.section	.nv.constant0._Z7oneCelliPcS_S_,"a",@progbits
	.sectionflags	@""
	.align	4
.nv.constant0._Z7oneCelliPcS_S_:
	.zero		928


//--------------------- .nv.constant0._Z9initNeighiPcS_ --------------------------
	.section	.nv.constant0._Z9initNeighiPcS_,"a",@progbits
	.sectionflags	@""
	.align	4
.nv.constant0._Z9initNeighiPcS_:
	.zero		920


//--------------------- SYMBOLS --------------------------

	.type		.nv.reservedSmem.offset0,@object
	.size		.nv.reservedSmem.offset0,0x4
